//
// Generated by NVIDIA NVVM Compiler
//
// Compiler Build ID: CL-36424714
// Cuda compilation tools, release 13.0, V13.0.88
// Based on NVVM 20.0.0
//

.version 9.0
.target sm_100
.address_size 64

	// .globl	_Z9transformPcS_i

.visible .entry _Z9transformPcS_i(
	.param .u64 .ptr .align 1 _Z9transformPcS_i_param_0,
	.param .u64 .ptr .align 1 _Z9transformPcS_i_param_1,
	.param .u32 _Z9transformPcS_i_param_2
)
{
	.reg .pred 	%p<6>;
	.reg .b16 	%rs<6>;
	.reg .b32 	%r<30>;
	.reg .b64 	%rd<19>;

	ld.param.u64 	%rd10, [_Z9transformPcS_i_param_0];
	ld.param.u64 	%rd11, [_Z9transformPcS_i_param_1];
	ld.param.u32 	%r18, [_Z9transformPcS_i_param_2];
	cvta.to.global.u64 	%rd1, %rd11;
	cvta.to.global.u64 	%rd2, %rd10;
	mov.u32 	%r1, %tid.x;
	sub.s32 	%r2, %r18, %r1;
	add.s32 	%r19, %r18, %r2;
	mad.lo.s32 	%r20, %r1, %r19, %r1;
	shr.u32 	%r21, %r20, 31;
	add.s32 	%r22, %r20, %r21;
	shr.s32 	%r3, %r22, 1;
	setp.lt.s32 	%p1, %r2, 1;
	@%p1 bra 	$L__BB0_7;
	and.b32  	%r4, %r2, 3;
	sub.s32 	%r24, %r1, %r18;
	setp.gt.u32 	%p2, %r24, -4;
	mov.b32 	%r27, 0;
	@%p2 bra 	$L__BB0_4;
	and.b32  	%r27, %r2, 2147483644;
	neg.s32 	%r26, %r27;
	add.s64 	%rd17, %rd2, 1;
	add.s64 	%rd4, %rd1, 3;
	mov.u32 	%r25, %r3;
$L__BB0_3:
	cvt.s64.s32 	%rd12, %r25;
	add.s64 	%rd13, %rd4, %rd12;
	ld.global.u8 	%rs1, [%rd17+-1];
	st.global.u8 	[%rd13+-3], %rs1;
	ld.global.u8 	%rs2, [%rd17];
	st.global.u8 	[%rd13+-2], %rs2;
	ld.global.u8 	%rs3, [%rd17+1];
	st.global.u8 	[%rd13+-1], %rs3;
	ld.global.u8 	%rs4, [%rd17+2];
	st.global.u8 	[%rd13], %rs4;
	add.s32 	%r26, %r26, 4;
	add.s64 	%rd17, %rd17, 4;
	add.s32 	%r25, %r25, 4;
	setp.ne.s32 	%p3, %r26, 0;
	@%p3 bra 	$L__BB0_3;
$L__BB0_4:
	setp.eq.s32 	%p4, %r4, 0;
	@%p4 bra 	$L__BB0_7;
	add.s32 	%r29, %r27, %r3;
	cvt.u64.u32 	%rd14, %r27;
	add.s64 	%rd18, %rd2, %rd14;
	neg.s32 	%r28, %r4;
$L__BB0_6:
	.pragma "nounroll";
	cvt.s64.s32 	%rd15, %r29;
	add.s64 	%rd16, %rd1, %rd15;
	ld.global.u8 	%rs5, [%rd18];
	st.global.u8 	[%rd16], %rs5;
	add.s32 	%r29, %r29, 1;
	add.s64 	%rd18, %rd18, 1;
	add.s32 	%r28, %r28, 1;
	setp.ne.s32 	%p5, %r28, 0;
	@%p5 bra 	$L__BB0_6;
$L__BB0_7:
	ret;

}


// ===== COMPILED SASS (sm_100) =====

	.target	sm_100

	.elftype	@"ET_EXEC"


//--------------------- .note.nv.tkinfo           --------------------------
	.section	.note.nv.tkinfo,"",@"SHT_NOTE"
	.sectionflags	@"SHF_NOTE_NV_TKINFO"
	.tkinfo
        /*0018*/ 	.word	0x00000002
        /*0030*/ 	.string	""
        /*0030*/ 	.string	"ptxas"
        /*0030*/ 	.string	"Cuda compilation tools, release 13.0, V13.0.88"
        /*0030*/ 	.string	"Build cuda_13.0.r13.0/compiler.36424714_0"
        /*0030*/ 	.string	"-arch sm_100 -m 64 "



//--------------------- .note.nv.cuinfo           --------------------------
	.section	.note.nv.cuinfo,"",@"SHT_NOTE"
	.sectionflags	@"SHF_NOTE_NV_CUINFO"
        /*0018*/ 	.short	0x0002
        /*001a*/ 	.short	0x0064
        /*001c*/ 	.short	0x0082
	.zero		2


//--------------------- .nv.info                  --------------------------
	.section	.nv.info,"",@"SHT_CUDA_INFO"
	.align	4


	//----- nvinfo : EIATTR_REGCOUNT
	.align		4
        /*0000*/ 	.byte	0x04, 0x2f
        /*0002*/ 	.short	(.L_1 - .L_0)
	.align		4
.L_0:
        /*0004*/ 	.word	index@(_Z9transformPcS_i)
        /*0008*/ 	.word	0x0000001a


	//----- nvinfo : EIATTR_FRAME_SIZE
	.align		4
.L_1:
        /*000c*/ 	.byte	0x04, 0x11
        /*000e*/ 	.short	(.L_3 - .L_2)
	.align		4
.L_2:
        /*0010*/ 	.word	index@(_Z9transformPcS_i)
        /*0014*/ 	.word	0x00000000


	//----- nvinfo : EIATTR_MIN_STACK_SIZE
	.align		4
.L_3:
        /*0018*/ 	.byte	0x04, 0x12
        /*001a*/ 	.short	(.L_5 - .L_4)
	.align		4
.L_4:
        /*001c*/ 	.word	index@(_Z9transformPcS_i)
        /*0020*/ 	.word	0x00000000
.L_5:


//--------------------- .nv.compat                --------------------------
	.section	.nv.compat,"",@"SHT_CUDA_COMPAT_INFO"
	.align	4
        /*0000*/ 	.byte	0x02, 0x09, 0x00, 0x00, 0x02, 0x02, 0x01, 0x00, 0x02, 0x05, 0x05, 0x00, 0x03, 0x07, 0x01, 0x01
        /*0010*/ 	.byte	0x02, 0x03, 0x00, 0x00, 0x02, 0x06, 0x01, 0x00, 0x04, 0x0b, 0x08, 0x00, 0x09, 0x00, 0x00, 0x00
        /*0020*/ 	.byte	0x00, 0x00, 0x00, 0x00


//--------------------- .nv.info._Z9transformPcS_i --------------------------
	.section	.nv.info._Z9transformPcS_i,"",@"SHT_CUDA_INFO"
	.sectionflags	@""
	.align	4


	//----- nvinfo : EIATTR_CUDA_API_VERSION
	.align		4
        /*0000*/ 	.byte	0x04, 0x37
        /*0002*/ 	.short	(.L_7 - .L_6)
.L_6:
        /*0004*/ 	.word	0x00000082


	//----- nvinfo : EIATTR_KPARAM_INFO
	.align		4
.L_7:
        /*0008*/ 	.byte	0x04, 0x17
        /*000a*/ 	.short	(.L_9 - .L_8)
.L_8:
        /*000c*/ 	.word	0x00000000
        /*0010*/ 	.short	0x0002
        /*0012*/ 	.short	0x0010
        /*0014*/ 	.byte	0x00, 0xf0, 0x11, 0x00


	//----- nvinfo : EIATTR_KPARAM_INFO
	.align		4
.L_9:
        /*0018*/ 	.byte	0x04, 0x17
        /*001a*/ 	.short	(.L_11 - .L_10)
.L_10:
        /*001c*/ 	.word	0x00000000
        /*0020*/ 	.short	0x0001
        /*0022*/ 	.short	0x0008
        /*0024*/ 	.byte	0x00, 0xf5, 0x21, 0x00


	//----- nvinfo : EIATTR_KPARAM_INFO
	.align		4
.L_11:
        /*0028*/ 	.byte	0x04, 0x17
        /*002a*/ 	.short	(.L_13 - .L_12)
.L_12:
        /*002c*/ 	.word	0x00000000
        /*0030*/ 	.short	0x0000
        /*0032*/ 	.short	0x0000
        /*0034*/ 	.byte	0x00, 0xf5, 0x21, 0x00


	//----- nvinfo : EIATTR_SPARSE_MMA_MASK
	.align		4
.L_13:
        /*0038*/ 	.byte	0x03, 0x50
        /*003a*/ 	.short	0x0000


	//----- nvinfo : EIATTR_MAXREG_COUNT
	.align		4
        /*003c*/ 	.byte	0x03, 0x1b
        /*003e*/ 	.short	0x00ff


	//----- nvinfo : EIATTR_MERCURY_ISA_VERSION
	.align		4
        /*0040*/ 	.byte	0x03, 0x5f
        /*0042*/ 	.short	0x0101


	//----- nvinfo : EIATTR_VRC_CTA_INIT_COUNT
	.align		4
        /*0044*/ 	.byte	0x02, 0x4a
	.zero		1
	.zero		1


	//----- nvinfo : EIATTR_EXIT_INSTR_OFFSETS
	.align		4
        /*0048*/ 	.byte	0x04, 0x1c
        /*004a*/ 	.short	(.L_15 - .L_14)


	//   ....[0]....
.L_14:
        /*004c*/ 	.word	0x00000060


	//   ....[1]....
        /*0050*/ 	.word	0x000002f0


	//   ....[2]....
        /*0054*/ 	.word	0x00000420


	//----- nvinfo : EIATTR_CRS_STACK_SIZE
	.align		4
.L_15:
        /*0058*/ 	.byte	0x04, 0x1e
        /*005a*/ 	.short	(.L_17 - .L_16)
.L_16:
        /*005c*/ 	.word	0x00000000


	//----- nvinfo : EIATTR_CBANK_PARAM_SIZE
	.align		4
.L_17:
        /*0060*/ 	.byte	0x03, 0x19
        /*0062*/ 	.short	0x0014


	//----- nvinfo : EIATTR_PARAM_CBANK
	.align		4
        /*0064*/ 	.byte	0x04, 0x0a
        /*0066*/ 	.short	(.L_19 - .L_18)
	.align		4
.L_18:
        /*0068*/ 	.word	index@(.nv.constant0._Z9transformPcS_i)
        /*006c*/ 	.short	0x0380
        /*006e*/ 	.short	0x0014


	//----- nvinfo : EIATTR_SW_WAR
	.align		4
.L_19:
        /*0070*/ 	.byte	0x04, 0x36
        /*0072*/ 	.short	(.L_21 - .L_20)
.L_20:
        /*0074*/ 	.word	0x00000008
.L_21:


//--------------------- .nv.callgraph             --------------------------
	.section	.nv.callgraph,"",@"SHT_CUDA_CALLGRAPH"
	.align	4
	.sectionentsize	8
	.align		4
        /*0000*/ 	.word	0x00000000
	.align		4
        /*0004*/ 	.word	0xffffffff
	.align		4
        /*0008*/ 	.word	0x00000000
	.align		4
        /*000c*/ 	.word	0xfffffffe
	.align		4
        /*0010*/ 	.word	0x00000000
	.align		4
        /*0014*/ 	.word	0xfffffffd
	.align		4
        /*0018*/ 	.word	0x00000000
	.align		4
        /*001c*/ 	.word	0xfffffffc


//--------------------- .text._Z9transformPcS_i   --------------------------
	.section	.text._Z9transformPcS_i,"ax",@progbits
	.align	128
        .global         _Z9transformPcS_i
        .type           _Z9transformPcS_i,@function
        .size           _Z9transformPcS_i,(.L_x_5 - _Z9transformPcS_i)
        .other          _Z9transformPcS_i,@"STO_CUDA_ENTRY STV_DEFAULT"
_Z9transformPcS_i:
.text._Z9transformPcS_i:
[----:B------:R-:W-:Y:S01]  /*0000*/  LDC R1, c[0x0][0x37c] ;  /* 0x0000df00ff017b82 */ /* 0x000fe20000000800 */
[----:B------:R-:W0:Y:S01]  /*0010*/  S2R R3, SR_TID.X ;  /* 0x0000000000037919 */ /* 0x000e220000002100 */
[----:B------:R-:W0:Y:S02]  /*0020*/  LDCU UR4, c[0x0][0x390] ;  /* 0x00007200ff0477ac */ /* 0x000e240008000800 */
[----:B0-----:R-:W-:-:S04]  /*0030*/  IADD3 R0, PT, PT, -R3, UR4, RZ ;  /* 0x0000000403007c10 */ /* 0x001fc8000fffe1ff */
[C---:B------:R-:W-:Y:S01]  /*0040*/  ISETP.GE.AND P0, PT, R0.reuse, 0x1, PT ;  /* 0x000000010000780c */ /* 0x040fe20003f06270 */
[----:B------:R-:W-:-:S12]  /*0050*/  VIADD R2, R0, UR4 ;  /* 0x0000000400027c36 */ /* 0x000fd80008000000 */
[----:B------:R-:W-:Y:S05]  /*0060*/  @!P0 EXIT ;  /* 0x000000000000894d */ /* 0x000fea0003800000 */
[----:B------:R-:W-:Y:S01]  /*0070*/  VIADD R4, R3, -UR4 ;  /* 0x8000000403047c36 */ /* 0x000fe20008000000 */
[----:B------:R-:W-:Y:S01]  /*0080*/  LOP3.LUT R9, R0, 0x3, RZ, 0xc0, !PT ;  /* 0x0000000300097812 */ /* 0x000fe200078ec0ff */
[----:B------:R-:W-:Y:S01]  /*0090*/  IMAD R2, R2, R3, R3 ;  /* 0x0000000302027224 */ /* 0x000fe200078e0203 */
[----:B------:R-:W0:Y:S01]  /*00a0*/  LDCU.64 UR6, c[0x0][0x358] ;  /* 0x00006b00ff0677ac */ /* 0x000e220008000a00 */
[----:B------:R-:W-:Y:S01]  /*00b0*/  BSSY.RECONVERGENT B0, `(.L_x_0) ;  /* 0x0000023000007945 */ /* 0x000fe20003800200 */
[----:B------:R-:W-:Y:S01]  /*00c0*/  ISETP.GT.U32.AND P1, PT, R4, -0x4, PT ;  /* 0xfffffffc0400780c */ /* 0x000fe20003f24070 */
[----:B------:R-:W-:Y:S01]  /*00d0*/  IMAD.MOV.U32 R11, RZ, RZ, RZ ;  /* 0x000000ffff0b7224 */ /* 0x000fe200078e00ff */
[----:B------:R-:W-:Y:S02]  /*00e0*/  LEA.HI R2, R2, R2, RZ, 0x1 ;  /* 0x0000000202027211 */ /* 0x000fe400078f08ff */
[----:B------:R-:W-:Y:S02]  /*00f0*/  ISETP.NE.AND P0, PT, R9, RZ, PT ;  /* 0x000000ff0900720c */ /* 0x000fe40003f05270 */
[----:B------:R-:W-:-:S07]  /*0100*/  SHF.R.S32.HI R8, RZ, 0x1, R2 ;  /* 0x00000001ff087819 */ /* 0x000fce0000011402 */
[----:B------:R-:W-:Y:S05]  /*0110*/  @P1 BRA `(.L_x_1) ;  /* 0x0000000000701947 */ /* 0x000fea0003800000 */
[----:B------:R-:W1:Y:S01]  /*0120*/  LDCU.64 UR4, c[0x0][0x380] ;  /* 0x00007000ff0477ac */ /* 0x000e620008000a00 */
[----:B------:R-:W2:Y:S01]  /*0130*/  LDC.64 R2, c[0x0][0x388] ;  /* 0x0000e200ff027b82 */ /* 0x000ea20000000a00 */
[----:B------:R-:W-:Y:S01]  /*0140*/  LOP3.LUT R11, R0, 0x7ffffffc, RZ, 0xc0, !PT ;  /* 0x7ffffffc000b7812 */ /* 0x000fe200078ec0ff */
[----:B------:R-:W-:-:S04]  /*0150*/  IMAD.MOV.U32 R13, RZ, RZ, R8 ;  /* 0x000000ffff0d7224 */ /* 0x000fc800078e0008 */
[----:B------:R-:W-:Y:S01]  /*0160*/  IMAD.MOV R0, RZ, RZ, -R11 ;  /* 0x000000ffff007224 */ /* 0x000fe200078e0a0b */
[----:B-1----:R-:W-:-:S04]  /*0170*/  UIADD3 UR4, UP0, UPT, UR4, 0x1, URZ ;  /* 0x0000000104047890 */ /* 0x002fc8000ff1e0ff */
[----:B------:R-:W-:Y:S02]  /*0180*/  UIADD3.X UR5, UPT, UPT, URZ, UR5, URZ, UP0, !UPT ;  /* 0x00000005ff057290 */ /* 0x000fe400087fe4ff */
[----:B------:R-:W-:-:S04]  /*0190*/  IMAD.U32 R10, RZ, RZ, UR4 ;  /* 0x00000004ff0a7e24 */ /* 0x000fc8000f8e00ff */
[----:B------:R-:W-:-:S07]  /*01a0*/  MOV R23, UR5 ;  /* 0x0000000500177c02 */ /* 0x000fce0008000f00 */
.L_x_2:
[----:B------:R-:W-:Y:S02]  /*01b0*/  IMAD.MOV.U32 R6, RZ, RZ, R10 ;  /* 0x000000ffff067224 */ /* 0x000fe400078e000a */
[----:B------:R-:W-:-:S05]  /*01c0*/  IMAD.MOV.U32 R7, RZ, RZ, R23 ;  /* 0x000000ffff077224 */ /* 0x000fca00078e0017 */
[----:B01----:R-:W3:Y:S01]  /*01d0*/  LDG.E.U8 R15, desc[UR6][R6.64+-0x1] ;  /* 0xffffff06060f7981 */ /* 0x003ee2000c1e1100 */
[----:B------:R-:W-:Y:S02]  /*01e0*/  SHF.R.S32.HI R10, RZ, 0x1f, R13 ;  /* 0x0000001fff0a7819 */ /* 0x000fe4000001140d */
[----:B--2---:R-:W-:-:S04]  /*01f0*/  IADD3 R4, P1, P2, R13, 0x3, R2 ;  /* 0x000000030d047810 */ /* 0x004fc80007a3e002 */
[----:B------:R-:W-:-:S05]  /*0200*/  IADD3.X R5, PT, PT, R10, R3, RZ, P1, P2 ;  /* 0x000000030a057210 */ /* 0x000fca0000fe44ff */
[----:B---3--:R1:W-:Y:S04]  /*0210*/  STG.E.U8 desc[UR6][R4.64+-0x3], R15 ;  /* 0xfffffd0f04007986 */ /* 0x0083e8000c101106 */
[----:B------:R-:W2:Y:S04]  /*0220*/  LDG.E.U8 R17, desc[UR6][R6.64] ;  /* 0x0000000606117981 */ /* 0x000ea8000c1e1100 */
[----:B--2---:R1:W-:Y:S04]  /*0230*/  STG.E.U8 desc[UR6][R4.64+-0x2], R17 ;  /* 0xfffffe1104007986 */ /* 0x0043e8000c101106 */
[----:B------:R-:W2:Y:S04]  /*0240*/  LDG.E.U8 R19, desc[UR6][R6.64+0x1] ;  /* 0x0000010606137981 */ /* 0x000ea8000c1e1100 */
[----:B--2---:R1:W-:Y:S04]  /*0250*/  STG.E.U8 desc[UR6][R4.64+-0x1], R19 ;  /* 0xffffff1304007986 */ /* 0x0043e8000c101106 */
[----:B------:R-:W2:Y:S01]  /*0260*/  LDG.E.U8 R21, desc[UR6][R6.64+0x2] ;  /* 0x0000020606157981 */ /* 0x000ea2000c1e1100 */
[----:B------:R-:W-:Y:S01]  /*0270*/  VIADD R0, R0, 0x4 ;  /* 0x0000000400007836 */ /* 0x000fe20000000000 */
[----:B------:R-:W-:-:S02]  /*0280*/  IADD3 R10, P2, PT, R6, 0x4, RZ ;  /* 0x00000004060a7810 */ /* 0x000fc40007f5e0ff */
[----:B------:R-:W-:Y:S02]  /*0290*/  IADD3 R13, PT, PT, R13, 0x4, RZ ;  /* 0x000000040d0d7810 */ /* 0x000fe40007ffe0ff */
[----:B------:R-:W-:Y:S01]  /*02a0*/  ISETP.NE.AND P1, PT, R0, RZ, PT ;  /* 0x000000ff0000720c */ /* 0x000fe20003f25270 */
[----:B------:R-:W-:Y:S01]  /*02b0*/  IMAD.X R23, RZ, RZ, R7, P2 ;  /* 0x000000ffff177224 */ /* 0x000fe200010e0607 */
[----:B--2---:R1:W-:Y:S11]  /*02c0*/  STG.E.U8 desc[UR6][R4.64], R21 ;  /* 0x0000001504007986 */ /* 0x0043f6000c101106 */
[----:B------:R-:W-:Y:S05]  /*02d0*/  @P1 BRA `(.L_x_2) ;  /* 0xfffffffc00b41947 */ /* 0x000fea000383ffff */
.L_x_1:
[----:B0-----:R-:W-:Y:S05]  /*02e0*/  BSYNC.RECONVERGENT B0 ;  /* 0x0000000000007941 */ /* 0x001fea0003800200 */
.L_x_0:
[----:B------:R-:W-:Y:S05]  /*02f0*/  @!P0 EXIT ;  /* 0x000000000000894d */ /* 0x000fea0003800000 */
[----:B------:R-:W0:Y:S01]  /*0300*/  LDCU.64 UR4, c[0x0][0x380] ;  /* 0x00007000ff0477ac */ /* 0x000e220008000a00 */
[----:B------:R-:W-:Y:S02]  /*0310*/  IMAD.IADD R8, R8, 0x1, R11 ;  /* 0x0000000108087824 */ /* 0x000fe400078e020b */
[----:B------:R-:W-:Y:S01]  /*0320*/  IMAD.MOV R9, RZ, RZ, -R9 ;  /* 0x000000ffff097224 */ /* 0x000fe200078e0a09 */
[----:B------:R-:W2:Y:S01]  /*0330*/  LDCU.64 UR8, c[0x0][0x388] ;  /* 0x00007100ff0877ac */ /* 0x000ea20008000a00 */
[----:B0-----:R-:W-:-:S05]  /*0340*/  IADD3 R0, P0, PT, R11, UR4, RZ ;  /* 0x000000040b007c10 */ /* 0x001fca000ff1e0ff */
[----:B--2---:R-:W-:-:S08]  /*0350*/  IMAD.X R7, RZ, RZ, UR5, P0 ;  /* 0x00000005ff077e24 */ /* 0x004fd000080e06ff */
.L_x_3:
[----:B0-----:R-:W-:Y:S01]  /*0360*/  MOV R3, R7 ;  /* 0x0000000700037202 */ /* 0x001fe20000000f00 */
[----:B------:R-:W-:-:S05]  /*0370*/  IMAD.MOV.U32 R2, RZ, RZ, R0 ;  /* 0x000000ffff027224 */ /* 0x000fca00078e0000 */
[----:B------:R-:W2:Y:S01]  /*0380*/  LDG.E.U8 R3, desc[UR6][R2.64] ;  /* 0x0000000602037981 */ /* 0x000ea2000c1e1100 */
[----:B-1----:R-:W-:Y:S01]  /*0390*/  IADD3 R4, P0, PT, R8, UR8, RZ ;  /* 0x0000000808047c10 */ /* 0x002fe2000ff1e0ff */
[----:B------:R-:W-:Y:S01]  /*03a0*/  VIADD R9, R9, 0x1 ;  /* 0x0000000109097836 */ /* 0x000fe20000000000 */
[----:B------:R-:W-:Y:S02]  /*03b0*/  IADD3 R0, P1, PT, R0, 0x1, RZ ;  /* 0x0000000100007810 */ /* 0x000fe40007f3e0ff */
[C---:B------:R-:W-:Y:S01]  /*03c0*/  LEA.HI.X.SX32 R5, R8.reuse, UR9, 0x1, P0 ;  /* 0x0000000908057c11 */ /* 0x040fe200080f0eff */
[----:B------:R-:W-:Y:S01]  /*03d0*/  VIADD R8, R8, 0x1 ;  /* 0x0000000108087836 */ /* 0x000fe20000000000 */
[----:B------:R-:W-:Y:S01]  /*03e0*/  ISETP.NE.AND P0, PT, R9, RZ, PT ;  /* 0x000000ff0900720c */ /* 0x000fe20003f05270 */
[----:B------:R-:W-:Y:S02]  /*03f0*/  IMAD.X R7, RZ, RZ, R7, P1 ;  /* 0x000000ffff077224 */ /* 0x000fe400008e0607 */
[----:B--2---:R0:W-:Y:S10]  /*0400*/  STG.E.U8 desc[UR6][R4.64], R3 ;  /* 0x0000000304007986 */ /* 0x0041f4000c101106 */
[----:B------:R-:W-:Y:S05]  /*0410*/  @P0 BRA `(.L_x_3) ;  /* 0xfffffffc00d00947 */ /* 0x000fea000383ffff */
[----:B------:R-:W-:Y:S05]  /*0420*/  EXIT ;  /* 0x000000000000794d */ /* 0x000fea0003800000 */
.L_x_4:
[----:B------:R-:W-:-:S00]  /*0430*/  BRA `(.L_x_4) ;  /* 0xfffffffc00fc7947 */ /* 0x000fc0000383ffff */
[----:B------:R-:W-:-:S00]  /*0440*/  NOP ;  /* 0x0000000000007918 */ /* 0x000fc00000000000 */
        /* <DEDUP_REMOVED lines=11> */
.L_x_5:


//--------------------- .nv.shared.reserved.0     --------------------------
	.section	.nv.shared.reserved.0,"aw",@nobits
	.weak		__nv_reservedSMEM_offset_0_alias
	.size		__nv_reservedSMEM_offset_0_alias, 0, 64
	.other		__nv_reservedSMEM_offset_0_alias,@"STO_CUDA_RESERVED_SHARED STV_DEFAULT"
__nv_reservedSMEM_offset_0_alias:
	.zero		0
	.zero		64


//--------------------- .nv.constant0._Z9transformPcS_i --------------------------
	.section	.nv.constant0._Z9transformPcS_i,"a",@progbits
	.sectionflags	@""
	.align	4
.nv.constant0._Z9transformPcS_i:
	.zero		916


//--------------------- SYMBOLS --------------------------

	.type		.nv.reservedSmem.offset0,@object
	.size		.nv.reservedSmem.offset0,0x4
